//
// Generated by NVIDIA NVVM Compiler
//
// Compiler Build ID: CL-36424714
// Cuda compilation tools, release 13.0, V13.0.88
// Based on NVVM 20.0.0
//

.version 9.0
.target sm_100
.address_size 64

	// .globl	_Z16add_bias_rowwisePfPKfii
.global .align 4 .b8 precalc_xorwow_matrix[102400];
.global .align 4 .b8 precalc_xorwow_offset_matrix[102400];
.global .align 4 .b8 mrg32k3aM1[2304];
.global .align 4 .b8 mrg32k3aM2[2304];
.global .align 4 .b8 mrg32k3aM1SubSeq[2016];
.global .align 4 .b8 mrg32k3aM2SubSeq[2016];
.global .align 4 .b8 mrg32k3aM1Seq[2304];
.global .align 4 .b8 mrg32k3aM2Seq[2304];
.const .align 8 .b8 __cr_lgamma_table[72];

.visible .entry _Z16add_bias_rowwisePfPKfii(
	.param .u64 .ptr .align 1 _Z16add_bias_rowwisePfPKfii_param_0,
	.param .u64 .ptr .align 1 _Z16add_bias_rowwisePfPKfii_param_1,
	.param .u32 _Z16add_bias_rowwisePfPKfii_param_2,
	.param .u32 _Z16add_bias_rowwisePfPKfii_param_3
)
{
	.reg .pred 	%p<4>;
	.reg .b32 	%r<12>;
	.reg .b32 	%f<4>;
	.reg .b64 	%rd<9>;

	ld.param.u64 	%rd1, [_Z16add_bias_rowwisePfPKfii_param_0];
	ld.param.u64 	%rd2, [_Z16add_bias_rowwisePfPKfii_param_1];
	ld.param.u32 	%r4, [_Z16add_bias_rowwisePfPKfii_param_2];
	ld.param.u32 	%r3, [_Z16add_bias_rowwisePfPKfii_param_3];
	mov.u32 	%r5, %ctaid.y;
	mov.u32 	%r6, %ntid.y;
	mov.u32 	%r7, %tid.y;
	mad.lo.s32 	%r1, %r5, %r6, %r7;
	mov.u32 	%r8, %ctaid.x;
	mov.u32 	%r9, %ntid.x;
	mov.u32 	%r10, %tid.x;
	mad.lo.s32 	%r2, %r8, %r9, %r10;
	setp.ge.s32 	%p1, %r1, %r4;
	setp.ge.s32 	%p2, %r2, %r3;
	or.pred  	%p3, %p1, %p2;
	@%p3 bra 	$L__BB0_2;
	cvta.to.global.u64 	%rd3, %rd2;
	cvta.to.global.u64 	%rd4, %rd1;
	mul.wide.s32 	%rd5, %r2, 4;
	add.s64 	%rd6, %rd3, %rd5;
	ld.global.f32 	%f1, [%rd6];
	mad.lo.s32 	%r11, %r3, %r1, %r2;
	mul.wide.s32 	%rd7, %r11, 4;
	add.s64 	%rd8, %rd4, %rd7;
	ld.global.f32 	%f2, [%rd8];
	add.f32 	%f3, %f1, %f2;
	st.global.f32 	[%rd8], %f3;
$L__BB0_2:
	ret;

}
	// .globl	_Z21relu_backward_inplacePKfS0_Pfi
.visible .entry _Z21relu_backward_inplacePKfS0_Pfi(
	.param .u64 .ptr .align 1 _Z21relu_backward_inplacePKfS0_Pfi_param_0,
	.param .u64 .ptr .align 1 _Z21relu_backward_inplacePKfS0_Pfi_param_1,
	.param .u64 .ptr .align 1 _Z21relu_backward_inplacePKfS0_Pfi_param_2,
	.param .u32 _Z21relu_backward_inplacePKfS0_Pfi_param_3
)
{
	.reg .pred 	%p<3>;
	.reg .b32 	%r<6>;
	.reg .b32 	%f<6>;
	.reg .b64 	%rd<13>;

	ld.param.u64 	%rd1, [_Z21relu_backward_inplacePKfS0_Pfi_param_0];
	ld.param.u64 	%rd2, [_Z21relu_backward_inplacePKfS0_Pfi_param_1];
	ld.param.u64 	%rd3, [_Z21relu_backward_inplacePKfS0_Pfi_param_2];
	ld.param.u32 	%r2, [_Z21relu_backward_inplacePKfS0_Pfi_param_3];
	mov.u32 	%r3, %ctaid.x;
	mov.u32 	%r4, %ntid.x;
	mov.u32 	%r5, %tid.x;
	mad.lo.s32 	%r1, %r3, %r4, %r5;
	setp.ge.s32 	%p1, %r1, %r2;
	@%p1 bra 	$L__BB1_4;
	cvta.to.global.u64 	%rd4, %rd1;
	mul.wide.s32 	%rd5, %r1, 4;
	add.s64 	%rd6, %rd4, %rd5;
	ld.global.f32 	%f4, [%rd6];
	setp.leu.f32 	%p2, %f4, 0f00000000;
	mov.f32 	%f5, 0f00000000;
	@%p2 bra 	$L__BB1_3;
	cvta.to.global.u64 	%rd7, %rd2;
	add.s64 	%rd9, %rd7, %rd5;
	ld.global.f32 	%f5, [%rd9];
$L__BB1_3:
	cvta.to.global.u64 	%rd10, %rd3;
	add.s64 	%rd12, %rd10, %rd5;
	st.global.f32 	[%rd12], %f5;
$L__BB1_4:
	ret;

}


// ===== COMPILED SASS (sm_100) =====

	.target	sm_100

	.elftype	@"ET_EXEC"


//--------------------- .note.nv.tkinfo           --------------------------
	.section	.note.nv.tkinfo,"",@"SHT_NOTE"
	.sectionflags	@"SHF_NOTE_NV_TKINFO"
	.tkinfo
        /*0018*/ 	.word	0x00000002
        /*0030*/ 	.string	""
        /*0030*/ 	.string	"ptxas"
        /*0030*/ 	.string	"Cuda compilation tools, release 13.0, V13.0.88"
        /*0030*/ 	.string	"Build cuda_13.0.r13.0/compiler.36424714_0"
        /*0030*/ 	.string	"-arch sm_100 -m 64 "



//--------------------- .note.nv.cuinfo           --------------------------
	.section	.note.nv.cuinfo,"",@"SHT_NOTE"
	.sectionflags	@"SHF_NOTE_NV_CUINFO"
        /*0018*/ 	.short	0x0002
        /*001a*/ 	.short	0x0064
        /*001c*/ 	.short	0x0082
	.zero		2


//--------------------- .nv.info                  --------------------------
	.section	.nv.info,"",@"SHT_CUDA_INFO"
	.align	4


	//----- nvinfo : EIATTR_REGCOUNT
	.align		4
        /*0000*/ 	.byte	0x04, 0x2f
        /*0002*/ 	.short	(.L_10 - .L_9)
	.align		4
.L_9:
        /*0004*/ 	.word	index@(_Z16add_bias_rowwisePfPKfii)
        /*0008*/ 	.word	0x0000000c


	//----- nvinfo : EIATTR_FRAME_SIZE
	.align		4
.L_10:
        /*000c*/ 	.byte	0x04, 0x11
        /*000e*/ 	.short	(.L_12 - .L_11)
	.align		4
.L_11:
        /*0010*/ 	.word	index@(_Z16add_bias_rowwisePfPKfii)
        /*0014*/ 	.word	0x00000000


	//----- nvinfo : EIATTR_REGCOUNT
	.align		4
.L_12:
        /*0018*/ 	.byte	0x04, 0x2f
        /*001a*/ 	.short	(.L_14 - .L_13)
	.align		4
.L_13:
        /*001c*/ 	.word	index@(_Z21relu_backward_inplacePKfS0_Pfi)
        /*0020*/ 	.word	0x0000000c


	//----- nvinfo : EIATTR_FRAME_SIZE
	.align		4
.L_14:
        /*0024*/ 	.byte	0x04, 0x11
        /*0026*/ 	.short	(.L_16 - .L_15)
	.align		4
.L_15:
        /*0028*/ 	.word	index@(_Z21relu_backward_inplacePKfS0_Pfi)
        /*002c*/ 	.word	0x00000000


	//----- nvinfo : EIATTR_MIN_STACK_SIZE
	.align		4
.L_16:
        /*0030*/ 	.byte	0x04, 0x12
        /*0032*/ 	.short	(.L_18 - .L_17)
	.align		4
.L_17:
        /*0034*/ 	.word	index@(_Z21relu_backward_inplacePKfS0_Pfi)
        /*0038*/ 	.word	0x00000000


	//----- nvinfo : EIATTR_MIN_STACK_SIZE
	.align		4
.L_18:
        /*003c*/ 	.byte	0x04, 0x12
        /*003e*/ 	.short	(.L_20 - .L_19)
	.align		4
.L_19:
        /*0040*/ 	.word	index@(_Z16add_bias_rowwisePfPKfii)
        /*0044*/ 	.word	0x00000000
.L_20:


//--------------------- .nv.compat                --------------------------
	.section	.nv.compat,"",@"SHT_CUDA_COMPAT_INFO"
	.align	4
        /*0000*/ 	.byte	0x02, 0x09, 0x00, 0x00, 0x02, 0x02, 0x01, 0x00, 0x02, 0x05, 0x05, 0x00, 0x03, 0x07, 0x01, 0x01
        /*0010*/ 	.byte	0x02, 0x03, 0x00, 0x00, 0x02, 0x06, 0x01, 0x00, 0x04, 0x0b, 0x08, 0x00, 0x09, 0x00, 0x00, 0x00
        /*0020*/ 	.byte	0x00, 0x00, 0x00, 0x00


//--------------------- .nv.info._Z21relu_backward_inplacePKfS0_Pfi --------------------------
	.section	.nv.info._Z21relu_backward_inplacePKfS0_Pfi,"",@"SHT_CUDA_INFO"
	.sectionflags	@""
	.align	4


	//----- nvinfo : EIATTR_CUDA_API_VERSION
	.align		4
        /*0000*/ 	.byte	0x04, 0x37
        /*0002*/ 	.short	(.L_22 - .L_21)
.L_21:
        /*0004*/ 	.word	0x00000082


	//----- nvinfo : EIATTR_KPARAM_INFO
	.align		4
.L_22:
        /*0008*/ 	.byte	0x04, 0x17
        /*000a*/ 	.short	(.L_24 - .L_23)
.L_23:
        /*000c*/ 	.word	0x00000000
        /*0010*/ 	.short	0x0003
        /*0012*/ 	.short	0x0018
        /*0014*/ 	.byte	0x00, 0xf0, 0x11, 0x00


	//----- nvinfo : EIATTR_KPARAM_INFO
	.align		4
.L_24:
        /*0018*/ 	.byte	0x04, 0x17
        /*001a*/ 	.short	(.L_26 - .L_25)
.L_25:
        /*001c*/ 	.word	0x00000000
        /*0020*/ 	.short	0x0002
        /*0022*/ 	.short	0x0010
        /*0024*/ 	.byte	0x00, 0xf5, 0x21, 0x00


	//----- nvinfo : EIATTR_KPARAM_INFO
	.align		4
.L_26:
        /*0028*/ 	.byte	0x04, 0x17
        /*002a*/ 	.short	(.L_28 - .L_27)
.L_27:
        /*002c*/ 	.word	0x00000000
        /*0030*/ 	.short	0x0001
        /*0032*/ 	.short	0x0008
        /*0034*/ 	.byte	0x00, 0xf5, 0x21, 0x00


	//----- nvinfo : EIATTR_KPARAM_INFO
	.align		4
.L_28:
        /*0038*/ 	.byte	0x04, 0x17
        /*003a*/ 	.short	(.L_30 - .L_29)
.L_29:
        /*003c*/ 	.word	0x00000000
        /*0040*/ 	.short	0x0000
        /*0042*/ 	.short	0x0000
        /*0044*/ 	.byte	0x00, 0xf5, 0x21, 0x00


	//----- nvinfo : EIATTR_SPARSE_MMA_MASK
	.align		4
.L_30:
        /*0048*/ 	.byte	0x03, 0x50
        /*004a*/ 	.short	0x0000


	//----- nvinfo : EIATTR_MAXREG_COUNT
	.align		4
        /*004c*/ 	.byte	0x03, 0x1b
        /*004e*/ 	.short	0x00ff


	//----- nvinfo : EIATTR_MERCURY_ISA_VERSION
	.align		4
        /*0050*/ 	.byte	0x03, 0x5f
        /*0052*/ 	.short	0x0101


	//----- nvinfo : EIATTR_VRC_CTA_INIT_COUNT
	.align		4
        /*0054*/ 	.byte	0x02, 0x4a
	.zero		1
	.zero		1


	//----- nvinfo : EIATTR_EXIT_INSTR_OFFSETS
	.align		4
        /*0058*/ 	.byte	0x04, 0x1c
        /*005a*/ 	.short	(.L_32 - .L_31)


	//   ....[0]....
.L_31:
        /*005c*/ 	.word	0x00000070


	//   ....[1]....
        /*0060*/ 	.word	0x00000170


	//----- nvinfo : EIATTR_CRS_STACK_SIZE
	.align		4
.L_32:
        /*0064*/ 	.byte	0x04, 0x1e
        /*0066*/ 	.short	(.L_34 - .L_33)
.L_33:
        /*0068*/ 	.word	0x00000000


	//----- nvinfo : EIATTR_CBANK_PARAM_SIZE
	.align		4
.L_34:
        /*006c*/ 	.byte	0x03, 0x19
        /*006e*/ 	.short	0x001c


	//----- nvinfo : EIATTR_PARAM_CBANK
	.align		4
        /*0070*/ 	.byte	0x04, 0x0a
        /*0072*/ 	.short	(.L_36 - .L_35)
	.align		4
.L_35:
        /*0074*/ 	.word	index@(.nv.constant0._Z21relu_backward_inplacePKfS0_Pfi)
        /*0078*/ 	.short	0x0380
        /*007a*/ 	.short	0x001c


	//----- nvinfo : EIATTR_SW_WAR
	.align		4
.L_36:
        /*007c*/ 	.byte	0x04, 0x36
        /*007e*/ 	.short	(.L_38 - .L_37)
.L_37:
        /*0080*/ 	.word	0x00000008
.L_38:


//--------------------- .nv.info._Z16add_bias_rowwisePfPKfii --------------------------
	.section	.nv.info._Z16add_bias_rowwisePfPKfii,"",@"SHT_CUDA_INFO"
	.sectionflags	@""
	.align	4


	//----- nvinfo : EIATTR_CUDA_API_VERSION
	.align		4
        /*0000*/ 	.byte	0x04, 0x37
        /*0002*/ 	.short	(.L_40 - .L_39)
.L_39:
        /*0004*/ 	.word	0x00000082


	//----- nvinfo : EIATTR_KPARAM_INFO
	.align		4
.L_40:
        /*0008*/ 	.byte	0x04, 0x17
        /*000a*/ 	.short	(.L_42 - .L_41)
.L_41:
        /*000c*/ 	.word	0x00000000
        /*0010*/ 	.short	0x0003
        /*0012*/ 	.short	0x0014
        /*0014*/ 	.byte	0x00, 0xf0, 0x11, 0x00


	//----- nvinfo : EIATTR_KPARAM_INFO
	.align		4
.L_42:
        /*0018*/ 	.byte	0x04, 0x17
        /*001a*/ 	.short	(.L_44 - .L_43)
.L_43:
        /*001c*/ 	.word	0x00000000
        /*0020*/ 	.short	0x0002
        /*0022*/ 	.short	0x0010
        /*0024*/ 	.byte	0x00, 0xf0, 0x11, 0x00


	//----- nvinfo : EIATTR_KPARAM_INFO
	.align		4
.L_44:
        /*0028*/ 	.byte	0x04, 0x17
        /*002a*/ 	.short	(.L_46 - .L_45)
.L_45:
        /*002c*/ 	.word	0x00000000
        /*0030*/ 	.short	0x0001
        /*0032*/ 	.short	0x0008
        /*0034*/ 	.byte	0x00, 0xf5, 0x21, 0x00


	//----- nvinfo : EIATTR_KPARAM_INFO
	.align		4
.L_46:
        /*0038*/ 	.byte	0x04, 0x17
        /*003a*/ 	.short	(.L_48 - .L_47)
.L_47:
        /*003c*/ 	.word	0x00000000
        /*0040*/ 	.short	0x0000
        /*0042*/ 	.short	0x0000
        /*0044*/ 	.byte	0x00, 0xf5, 0x21, 0x00


	//----- nvinfo : EIATTR_SPARSE_MMA_MASK
	.align		4
.L_48:
        /*0048*/ 	.byte	0x03, 0x50
        /*004a*/ 	.short	0x0000


	//----- nvinfo : EIATTR_MAXREG_COUNT
	.align		4
        /*004c*/ 	.byte	0x03, 0x1b
        /*004e*/ 	.short	0x00ff


	//----- nvinfo : EIATTR_MERCURY_ISA_VERSION
	.align		4
        /*0050*/ 	.byte	0x03, 0x5f
        /*0052*/ 	.short	0x0101


	//----- nvinfo : EIATTR_VRC_CTA_INIT_COUNT
	.align		4
        /*0054*/ 	.byte	0x02, 0x4a
	.zero		1
	.zero		1


	//----- nvinfo : EIATTR_EXIT_INSTR_OFFSETS
	.align		4
        /*0058*/ 	.byte	0x04, 0x1c
        /*005a*/ 	.short	(.L_50 - .L_49)


	//   ....[0]....
.L_49:
        /*005c*/ 	.word	0x000000c0


	//   ....[1]....
        /*0060*/ 	.word	0x00000170


	//----- nvinfo : EIATTR_CBANK_PARAM_SIZE
	.align		4
.L_50:
        /*0064*/ 	.byte	0x03, 0x19
        /*0066*/ 	.short	0x0018


	//----- nvinfo : EIATTR_PARAM_CBANK
	.align		4
        /*0068*/ 	.byte	0x04, 0x0a
        /*006a*/ 	.short	(.L_52 - .L_51)
	.align		4
.L_51:
        /*006c*/ 	.word	index@(.nv.constant0._Z16add_bias_rowwisePfPKfii)
        /*0070*/ 	.short	0x0380
        /*0072*/ 	.short	0x0018


	//----- nvinfo : EIATTR_SW_WAR
	.align		4
.L_52:
        /*0074*/ 	.byte	0x04, 0x36
        /*0076*/ 	.short	(.L_54 - .L_53)
.L_53:
        /*0078*/ 	.word	0x00000008
.L_54:


//--------------------- .nv.callgraph             --------------------------
	.section	.nv.callgraph,"",@"SHT_CUDA_CALLGRAPH"
	.align	4
	.sectionentsize	8
	.align		4
        /*0000*/ 	.word	0x00000000
	.align		4
        /*0004*/ 	.word	0xffffffff
	.align		4
        /*0008*/ 	.word	0x00000000
	.align		4
        /*000c*/ 	.word	0xfffffffe
	.align		4
        /*0010*/ 	.word	0x00000000
	.align		4
        /*0014*/ 	.word	0xfffffffd
	.align		4
        /*0018*/ 	.word	0x00000000
	.align		4
        /*001c*/ 	.word	0xfffffffc


//--------------------- .nv.constant4             --------------------------
	.section	.nv.constant4,"a",@progbits
	.align	8
	.align		8
.nv.constant4:
        /*0000*/ 	.dword	precalc_xorwow_matrix
	.align		8
        /*0008*/ 	.dword	precalc_xorwow_offset_matrix
	.align		8
        /*0010*/ 	.dword	mrg32k3aM1
	.align		8
        /*0018*/ 	.dword	mrg32k3aM2
	.align		8
        /*0020*/ 	.dword	mrg32k3aM1SubSeq
	.align		8
        /*0028*/ 	.dword	mrg32k3aM2SubSeq
	.align		8
        /*0030*/ 	.dword	mrg32k3aM1Seq
	.align		8
        /*0038*/ 	.dword	mrg32k3aM2Seq


//--------------------- .nv.constant3             --------------------------
	.section	.nv.constant3,"a",@progbits
	.align	8
.nv.constant3:
	.type		__cr_lgamma_table,@object
	.size		__cr_lgamma_table,(.L_8 - __cr_lgamma_table)
__cr_lgamma_table:
        /*0000*/ 	.byte	0x00, 0x00, 0x00, 0x00, 0x00, 0x00, 0x00, 0x00, 0x00, 0x00, 0x00, 0x00, 0x00, 0x00, 0x00, 0x00
        /*0010*/ 	.byte	0xef, 0x39, 0xfa, 0xfe, 0x42, 0x2e, 0xe6, 0x3f, 0x02, 0x20, 0x2a, 0xfa, 0x0b, 0xab, 0xfc, 0x3f
        /*0020*/ 	.byte	0xf9, 0x2c, 0x92, 0x7c, 0xa7, 0x6c, 0x09, 0x40, 0xc9, 0x79, 0x44, 0x3c, 0x64, 0x26, 0x13, 0x40
        /*0030*/ 	.byte	0xca, 0x01, 0xcf, 0x3a, 0x27, 0x51, 0x1a, 0x40, 0x30, 0xcc, 0x2d, 0xf3, 0xe1, 0x0c, 0x21, 0x40
        /*0040*/ 	.byte	0x0d, 0xb7, 0xfc, 0x82, 0x8e, 0x35, 0x25, 0x40
.L_8:


//--------------------- .text._Z21relu_backward_inplacePKfS0_Pfi --------------------------
	.section	.text._Z21relu_backward_inplacePKfS0_Pfi,"ax",@progbits
	.align	128
        .global         _Z21relu_backward_inplacePKfS0_Pfi
        .type           _Z21relu_backward_inplacePKfS0_Pfi,@function
        .size           _Z21relu_backward_inplacePKfS0_Pfi,(.L_x_4 - _Z21relu_backward_inplacePKfS0_Pfi)
        .other          _Z21relu_backward_inplacePKfS0_Pfi,@"STO_CUDA_ENTRY STV_DEFAULT"
_Z21relu_backward_inplacePKfS0_Pfi:
.text._Z21relu_backward_inplacePKfS0_Pfi:
[----:B------:R-:W-:Y:S01]  /*0000*/  LDC R1, c[0x0][0x37c] ;  /* 0x0000df00ff017b82 */ /* 0x000fe20000000800 */
[----:B------:R-:W0:Y:S07]  /*0010*/  S2R R0, SR_TID.X ;  /* 0x0000000000007919 */ /* 0x000e2e0000002100 */
[----:B------:R-:W0:Y:S01]  /*0020*/  S2UR UR4, SR_CTAID.X ;  /* 0x00000000000479c3 */ /* 0x000e220000002500 */
[----:B------:R-:W1:Y:S07]  /*0030*/  LDCU UR5, c[0x0][0x398] ;  /* 0x00007300ff0577ac */ /* 0x000e6e0008000800 */
[----:B------:R-:W0:Y:S02]  /*0040*/  LDC R7, c[0x0][0x360] ;  /* 0x0000d800ff077b82 */ /* 0x000e240000000800 */
[----:B0-----:R-:W-:-:S05]  /*0050*/  IMAD R7, R7, UR4, R0 ;  /* 0x0000000407077c24 */ /* 0x001fca000f8e0200 */
[----:B-1----:R-:W-:-:S13]  /*0060*/  ISETP.GE.AND P0, PT, R7, UR5, PT ;  /* 0x0000000507007c0c */ /* 0x002fda000bf06270 */
[----:B------:R-:W-:Y:S05]  /*0070*/  @P0 EXIT ;  /* 0x000000000000094d */ /* 0x000fea0003800000 */
[----:B------:R-:W0:Y:S01]  /*0080*/  LDC.64 R2, c[0x0][0x380] ;  /* 0x0000e000ff027b82 */ /* 0x000e220000000a00 */
[----:B------:R-:W1:Y:S07]  /*0090*/  LDCU.64 UR4, c[0x0][0x358] ;  /* 0x00006b00ff0477ac */ /* 0x000e6e0008000a00 */
[----:B------:R-:W2:Y:S01]  /*00a0*/  LDC.64 R4, c[0x0][0x390] ;  /* 0x0000e400ff047b82 */ /* 0x000ea20000000a00 */
[----:B0-----:R-:W-:-:S06]  /*00b0*/  IMAD.WIDE R2, R7, 0x4, R2 ;  /* 0x0000000407027825 */ /* 0x001fcc00078e0202 */
[----:B-1----:R-:W3:Y:S01]  /*00c0*/  LDG.E R2, desc[UR4][R2.64] ;  /* 0x0000000402027981 */ /* 0x002ee2000c1e1900 */
[----:B------:R-:W-:Y:S01]  /*00d0*/  BSSY.RECONVERGENT B0, `(.L_x_0) ;  /* 0x0000008000007945 */ /* 0x000fe20003800200 */
[----:B------:R-:W-:Y:S02]  /*00e0*/  HFMA2 R9, -RZ, RZ, 0, 0 ;  /* 0x00000000ff097431 */ /* 0x000fe400000001ff */
[----:B--2---:R-:W-:Y:S01]  /*00f0*/  IMAD.WIDE R4, R7, 0x4, R4 ;  /* 0x0000000407047825 */ /* 0x004fe200078e0204 */
[----:B---3--:R-:W-:-:S13]  /*0100*/  FSETP.GT.AND P0, PT, R2, RZ, PT ;  /* 0x000000ff0200720b */ /* 0x008fda0003f04000 */
[----:B------:R-:W-:Y:S05]  /*0110*/  @!P0 BRA `(.L_x_1) ;  /* 0x00000000000c8947 */ /* 0x000fea0003800000 */
[----:B------:R-:W0:Y:S02]  /*0120*/  LDC.64 R2, c[0x0][0x388] ;  /* 0x0000e200ff027b82 */ /* 0x000e240000000a00 */
[----:B0-----:R-:W-:-:S05]  /*0130*/  IMAD.WIDE R2, R7, 0x4, R2 ;  /* 0x0000000407027825 */ /* 0x001fca00078e0202 */
[----:B------:R0:W5:Y:S02]  /*0140*/  LDG.E R9, desc[UR4][R2.64] ;  /* 0x0000000402097981 */ /* 0x000164000c1e1900 */
.L_x_1:
[----:B------:R-:W-:Y:S05]  /*0150*/  BSYNC.RECONVERGENT B0 ;  /* 0x0000000000007941 */ /* 0x000fea0003800200 */
.L_x_0:
[----:B-----5:R-:W-:Y:S01]  /*0160*/  STG.E desc[UR4][R4.64], R9 ;  /* 0x0000000904007986 */ /* 0x020fe2000c101904 */
[----:B------:R-:W-:Y:S05]  /*0170*/  EXIT ;  /* 0x000000000000794d */ /* 0x000fea0003800000 */
.L_x_2:
[----:B------:R-:W-:-:S00]  /*0180*/  BRA `(.L_x_2) ;  /* 0xfffffffc00fc7947 */ /* 0x000fc0000383ffff */
[----:B------:R-:W-:-:S00]  /*0190*/  NOP ;  /* 0x0000000000007918 */ /* 0x000fc00000000000 */
        /* <DEDUP_REMOVED lines=14> */
.L_x_4:


//--------------------- .text._Z16add_bias_rowwisePfPKfii --------------------------
	.section	.text._Z16add_bias_rowwisePfPKfii,"ax",@progbits
	.align	128
        .global         _Z16add_bias_rowwisePfPKfii
        .type           _Z16add_bias_rowwisePfPKfii,@function
        .size           _Z16add_bias_rowwisePfPKfii,(.L_x_5 - _Z16add_bias_rowwisePfPKfii)
        .other          _Z16add_bias_rowwisePfPKfii,@"STO_CUDA_ENTRY STV_DEFAULT"
_Z16add_bias_rowwisePfPKfii:
.text._Z16add_bias_rowwisePfPKfii:
[----:B------:R-:W-:Y:S01]  /*0000*/  LDC R1, c[0x0][0x37c] ;  /* 0x0000df00ff017b82 */ /* 0x000fe20000000800 */
[----:B------:R-:W0:Y:S07]  /*0010*/  S2R R2, SR_TID.X ;  /* 0x0000000000027919 */ /* 0x000e2e0000002100 */
[----:B------:R-:W1:Y:S01]  /*0020*/  LDC R0, c[0x0][0x364] ;  /* 0x0000d900ff007b82 */ /* 0x000e620000000800 */
[----:B------:R-:W2:Y:S01]  /*0030*/  LDCU.64 UR6, c[0x0][0x390] ;  /* 0x00007200ff0677ac */ /* 0x000ea20008000a00 */
[----:B------:R-:W1:Y:S06]  /*0040*/  S2R R3, SR_TID.Y ;  /* 0x0000000000037919 */ /* 0x000e6c0000002200 */
[----:B------:R-:W0:Y:S08]  /*0050*/  S2UR UR5, SR_CTAID.X ;  /* 0x00000000000579c3 */ /* 0x000e300000002500 */
[----:B------:R-:W0:Y:S08]  /*0060*/  LDC R7, c[0x0][0x360] ;  /* 0x0000d800ff077b82 */ /* 0x000e300000000800 */
[----:B------:R-:W1:Y:S01]  /*0070*/  S2UR UR4, SR_CTAID.Y ;  /* 0x00000000000479c3 */ /* 0x000e620000002600 */
[----:B0-----:R-:W-:-:S05]  /*0080*/  IMAD R7, R7, UR5, R2 ;  /* 0x0000000507077c24 */ /* 0x001fca000f8e0202 */
[----:B--2---:R-:W-:Y:S01]  /*0090*/  ISETP.GE.AND P0, PT, R7, UR7, PT ;  /* 0x0000000707007c0c */ /* 0x004fe2000bf06270 */
[----:B-1----:R-:W-:-:S05]  /*00a0*/  IMAD R0, R0, UR4, R3 ;  /* 0x0000000400007c24 */ /* 0x002fca000f8e0203 */
[----:B------:R-:W-:-:S13]  /*00b0*/  ISETP.GE.OR P0, PT, R0, UR6, P0 ;  /* 0x0000000600007c0c */ /* 0x000fda0008706670 */
[----:B------:R-:W-:Y:S05]  /*00c0*/  @P0 EXIT ;  /* 0x000000000000094d */ /* 0x000fea0003800000 */
[----:B------:R-:W0:Y:S01]  /*00d0*/  LDC.64 R2, c[0x0][0x388] ;  /* 0x0000e200ff027b82 */ /* 0x000e220000000a00 */
[----:B------:R-:W1:Y:S01]  /*00e0*/  LDCU.64 UR4, c[0x0][0x358] ;  /* 0x00006b00ff0477ac */ /* 0x000e620008000a00 */
[----:B------:R-:W-:-:S06]  /*00f0*/  IMAD R9, R0, UR7, R7 ;  /* 0x0000000700097c24 */ /* 0x000fcc000f8e0207 */
[----:B------:R-:W2:Y:S01]  /*0100*/  LDC.64 R4, c[0x0][0x380] ;  /* 0x0000e000ff047b82 */ /* 0x000ea20000000a00 */
[----:B0-----:R-:W-:-:S06]  /*0110*/  IMAD.WIDE R2, R7, 0x4, R2 ;  /* 0x0000000407027825 */ /* 0x001fcc00078e0202 */
[----:B-1----:R-:W3:Y:S01]  /*0120*/  LDG.E R2, desc[UR4][R2.64] ;  /* 0x0000000402027981 */ /* 0x002ee2000c1e1900 */
[----:B--2---:R-:W-:-:S05]  /*0130*/  IMAD.WIDE R4, R9, 0x4, R4 ;  /* 0x0000000409047825 */ /* 0x004fca00078e0204 */
[----:B------:R-:W3:Y:S02]  /*0140*/  LDG.E R7, desc[UR4][R4.64] ;  /* 0x0000000404077981 */ /* 0x000ee4000c1e1900 */
[----:B---3--:R-:W-:-:S05]  /*0150*/  FADD R7, R2, R7 ;  /* 0x0000000702077221 */ /* 0x008fca0000000000 */
[----:B------:R-:W-:Y:S01]  /*0160*/  STG.E desc[UR4][R4.64], R7 ;  /* 0x0000000704007986 */ /* 0x000fe2000c101904 */
[----:B------:R-:W-:Y:S05]  /*0170*/  EXIT ;  /* 0x000000000000794d */ /* 0x000fea0003800000 */
.L_x_3:
        /* <DEDUP_REMOVED lines=16> */
.L_x_5:


//--------------------- .nv.global.init           --------------------------
	.section	.nv.global.init,"aw",@progbits
	.align	4
.nv.global.init:
	.type		mrg32k3aM1SubSeq,@object
	.size		mrg32k3aM1SubSeq,(mrg32k3aM2SubSeq - mrg32k3aM1SubSeq)
mrg32k3aM1SubSeq:
        /*0000*/ 	.byte	0x0b, 0xcc, 0xee, 0x04, 0x73, 0x29, 0x8b, 0x6f, 0xf6, 0x53, 0x03, 0xf6, 0x23, 0xf6, 0xea, 0xda
        /* <DEDUP_REMOVED lines=125> */
	.type		mrg32k3aM2SubSeq,@object
	.size		mrg32k3aM2SubSeq,(mrg32k3aM1 - mrg32k3aM2SubSeq)
mrg32k3aM2SubSeq:
        /* <DEDUP_REMOVED lines=126> */
	.type		mrg32k3aM1,@object
	.size		mrg32k3aM1,(mrg32k3aM1Seq - mrg32k3aM1)
mrg32k3aM1:
        /* <DEDUP_REMOVED lines=144> */
	.type		mrg32k3aM1Seq,@object
	.size		mrg32k3aM1Seq,(mrg32k3aM2 - mrg32k3aM1Seq)
mrg32k3aM1Seq:
        /* <DEDUP_REMOVED lines=144> */
	.type		mrg32k3aM2,@object
	.size		mrg32k3aM2,(mrg32k3aM2Seq - mrg32k3aM2)
mrg32k3aM2:
        /* <DEDUP_REMOVED lines=144> */
	.type		mrg32k3aM2Seq,@object
	.size		mrg32k3aM2Seq,(precalc_xorwow_matrix - mrg32k3aM2Seq)
mrg32k3aM2Seq:
        /* <DEDUP_REMOVED lines=144> */
	.type		precalc_xorwow_matrix,@object
	.size		precalc_xorwow_matrix,(precalc_xorwow_offset_matrix - precalc_xorwow_matrix)
precalc_xorwow_matrix:
        /* <DEDUP_REMOVED lines=6400> */
	.type		precalc_xorwow_offset_matrix,@object
	.size		precalc_xorwow_offset_matrix,(.L_1 - precalc_xorwow_offset_matrix)
precalc_xorwow_offset_matrix:
        /* <DEDUP_REMOVED lines=6400> */
.L_1:


//--------------------- .nv.shared.reserved.0     --------------------------
	.section	.nv.shared.reserved.0,"aw",@nobits
	.weak		__nv_reservedSMEM_offset_0_alias
	.size		__nv_reservedSMEM_offset_0_alias, 0, 64
	.other		__nv_reservedSMEM_offset_0_alias,@"STO_CUDA_RESERVED_SHARED STV_DEFAULT"
__nv_reservedSMEM_offset_0_alias:
	.zero		0
	.zero		64


//--------------------- .nv.constant0._Z21relu_backward_inplacePKfS0_Pfi --------------------------
	.section	.nv.constant0._Z21relu_backward_inplacePKfS0_Pfi,"a",@progbits
	.sectionflags	@""
	.align	4
.nv.constant0._Z21relu_backward_inplacePKfS0_Pfi:
	.zero		924


//--------------------- .nv.constant0._Z16add_bias_rowwisePfPKfii --------------------------
	.section	.nv.constant0._Z16add_bias_rowwisePfPKfii,"a",@progbits
	.sectionflags	@""
	.align	4
.nv.constant0._Z16add_bias_rowwisePfPKfii:
	.zero		920


//--------------------- SYMBOLS --------------------------

	.type		.nv.reservedSmem.offset0,@object
	.size		.nv.reservedSmem.offset0,0x4
